//
// Generated by NVIDIA NVVM Compiler
//
// Compiler Build ID: CL-36424714
// Cuda compilation tools, release 13.0, V13.0.88
// Based on NVVM 20.0.0
//

.version 9.0
.target sm_100
.address_size 64

	// .globl	_Z8checkSumibPiS_
.extern .func  (.param .b32 func_retval0) vprintf
(
	.param .b64 vprintf_param_0,
	.param .b64 vprintf_param_1
)
;
.global .align 1 .b8 $str[10] = {37, 100, 32, 46, 46, 32, 37, 100, 10};

.visible .entry _Z8checkSumibPiS_(
	.param .u32 _Z8checkSumibPiS__param_0,
	.param .u8 _Z8checkSumibPiS__param_1,
	.param .u64 .ptr .align 1 _Z8checkSumibPiS__param_2,
	.param .u64 .ptr .align 1 _Z8checkSumibPiS__param_3
)
{
	.local .align 8 .b8 	__local_depot0[8];
	.reg .b64 	%SP;
	.reg .b64 	%SPL;
	.reg .pred 	%p<21>;
	.reg .b16 	%rs<2>;
	.reg .b32 	%r<120>;
	.reg .b64 	%rd<33>;

	mov.u64 	%SPL, __local_depot0;
	cvta.local.u64 	%SP, %SPL;
	ld.param.u32 	%r49, [_Z8checkSumibPiS__param_0];
	ld.param.s8 	%rs1, [_Z8checkSumibPiS__param_1];
	ld.param.u64 	%rd8, [_Z8checkSumibPiS__param_2];
	ld.param.u64 	%rd7, [_Z8checkSumibPiS__param_3];
	cvta.to.global.u64 	%rd1, %rd8;
	add.u64 	%rd9, %SP, 0;
	add.u64 	%rd2, %SPL, 0;
	mov.u32 	%r50, %ntid.x;
	mov.u32 	%r51, %ctaid.x;
	mul.lo.s32 	%r1, %r50, %r51;
	mov.u32 	%r2, %tid.x;
	add.s32 	%r107, %r1, %r2;
	setp.le.s32 	%p1, %r49, %r107;
	@%p1 bra 	$L__BB0_35;
	cvta.to.global.u64 	%rd10, %rd7;
	mul.wide.s32 	%rd11, %r107, 4;
	add.s64 	%rd3, %rd10, %rd11;
	setp.ne.s16 	%p2, %rs1, 0;
	@%p2 bra 	$L__BB0_18;
	sub.s32 	%r4, %r49, %r107;
	and.b32  	%r5, %r4, 3;
	sub.s32 	%r85, %r1, %r49;
	add.s32 	%r86, %r85, %r2;
	setp.gt.u32 	%p12, %r86, -4;
	mov.b32 	%r108, 0;
	@%p12 bra 	$L__BB0_13;
	add.s64 	%rd4, %rd1, 8;
	and.b32  	%r88, %r4, -4;
	neg.s32 	%r104, %r88;
	mov.b32 	%r108, 0;
$L__BB0_4:
	mul.wide.s32 	%rd30, %r107, 4;
	add.s64 	%rd5, %rd4, %rd30;
	ld.global.u32 	%r89, [%rd5+-8];
	add.s32 	%r10, %r89, %r108;
	setp.ne.s32 	%p13, %r10, 0;
	@%p13 bra 	$L__BB0_6;
	ld.global.u32 	%r90, [%rd3];
	add.s32 	%r91, %r90, 1;
	st.global.u32 	[%rd3], %r91;
$L__BB0_6:
	ld.global.u32 	%r92, [%rd5+-4];
	add.s32 	%r11, %r92, %r10;
	setp.ne.s32 	%p14, %r11, 0;
	@%p14 bra 	$L__BB0_8;
	ld.global.u32 	%r93, [%rd3];
	add.s32 	%r94, %r93, 1;
	st.global.u32 	[%rd3], %r94;
$L__BB0_8:
	ld.global.u32 	%r95, [%rd5];
	add.s32 	%r12, %r95, %r11;
	setp.ne.s32 	%p15, %r12, 0;
	@%p15 bra 	$L__BB0_10;
	ld.global.u32 	%r96, [%rd3];
	add.s32 	%r97, %r96, 1;
	st.global.u32 	[%rd3], %r97;
$L__BB0_10:
	ld.global.u32 	%r98, [%rd5+4];
	add.s32 	%r108, %r98, %r12;
	setp.ne.s32 	%p16, %r108, 0;
	@%p16 bra 	$L__BB0_12;
	ld.global.u32 	%r99, [%rd3];
	add.s32 	%r100, %r99, 1;
	st.global.u32 	[%rd3], %r100;
$L__BB0_12:
	add.s32 	%r107, %r107, 4;
	add.s32 	%r104, %r104, 4;
	setp.ne.s32 	%p17, %r104, 0;
	@%p17 bra 	$L__BB0_4;
$L__BB0_13:
	setp.eq.s32 	%p18, %r5, 0;
	@%p18 bra 	$L__BB0_35;
	neg.s32 	%r109, %r5;
$L__BB0_15:
	.pragma "nounroll";
	mul.wide.s32 	%rd31, %r107, 4;
	add.s64 	%rd32, %rd1, %rd31;
	ld.global.u32 	%r101, [%rd32];
	add.s32 	%r108, %r101, %r108;
	setp.ne.s32 	%p19, %r108, 0;
	@%p19 bra 	$L__BB0_17;
	ld.global.u32 	%r102, [%rd3];
	add.s32 	%r103, %r102, 1;
	st.global.u32 	[%rd3], %r103;
$L__BB0_17:
	add.s32 	%r107, %r107, 1;
	add.s32 	%r109, %r109, 1;
	setp.eq.s32 	%p20, %r109, 0;
	@%p20 bra 	$L__BB0_35;
	bra.uni 	$L__BB0_15;
$L__BB0_18:
	sub.s32 	%r25, %r49, %r107;
	and.b32  	%r26, %r25, 3;
	sub.s32 	%r53, %r1, %r49;
	add.s32 	%r54, %r53, %r2;
	setp.gt.u32 	%p3, %r54, -4;
	mov.b32 	%r116, 0;
	mov.u32 	%r118, %r107;
	@%p3 bra 	$L__BB0_30;
	add.s32 	%r113, %r107, 1;
	and.b32  	%r56, %r25, -4;
	neg.s32 	%r112, %r56;
	mov.b32 	%r116, 0;
	mov.u64 	%rd13, $str;
$L__BB0_20:
	add.s32 	%r32, %r113, -1;
	mul.wide.s32 	%rd12, %r32, 4;
	add.s64 	%rd6, %rd1, %rd12;
	ld.global.u32 	%r57, [%rd6];
	add.s32 	%r33, %r57, %r116;
	setp.ne.s32 	%p4, %r33, 0;
	@%p4 bra 	$L__BB0_22;
	ld.global.u32 	%r58, [%rd3];
	add.s32 	%r59, %r58, 1;
	st.global.u32 	[%rd3], %r59;
	st.local.v2.u32 	[%rd2], {%r107, %r32};
	cvta.global.u64 	%rd14, %rd13;
	{ // callseq 0, 0
	.param .b64 param0;
	st.param.b64 	[param0], %rd14;
	.param .b64 param1;
	st.param.b64 	[param1], %rd9;
	.param .b32 retval0;
	call.uni (retval0), 
	vprintf, 
	(
	param0, 
	param1
	);
	ld.param.b32 	%r60, [retval0];
	} // callseq 0
$L__BB0_22:
	ld.global.u32 	%r62, [%rd6+4];
	add.s32 	%r34, %r62, %r33;
	setp.ne.s32 	%p5, %r34, 0;
	@%p5 bra 	$L__BB0_24;
	ld.global.u32 	%r63, [%rd3];
	add.s32 	%r64, %r63, 1;
	st.global.u32 	[%rd3], %r64;
	st.local.v2.u32 	[%rd2], {%r107, %r113};
	cvta.global.u64 	%rd17, %rd13;
	{ // callseq 1, 0
	.param .b64 param0;
	st.param.b64 	[param0], %rd17;
	.param .b64 param1;
	st.param.b64 	[param1], %rd9;
	.param .b32 retval0;
	call.uni (retval0), 
	vprintf, 
	(
	param0, 
	param1
	);
	ld.param.b32 	%r65, [retval0];
	} // callseq 1
$L__BB0_24:
	ld.global.u32 	%r67, [%rd6+8];
	add.s32 	%r35, %r67, %r34;
	setp.ne.s32 	%p6, %r35, 0;
	@%p6 bra 	$L__BB0_26;
	add.s32 	%r68, %r113, 1;
	ld.global.u32 	%r69, [%rd3];
	add.s32 	%r70, %r69, 1;
	st.global.u32 	[%rd3], %r70;
	st.local.v2.u32 	[%rd2], {%r107, %r68};
	cvta.global.u64 	%rd20, %rd13;
	{ // callseq 2, 0
	.param .b64 param0;
	st.param.b64 	[param0], %rd20;
	.param .b64 param1;
	st.param.b64 	[param1], %rd9;
	.param .b32 retval0;
	call.uni (retval0), 
	vprintf, 
	(
	param0, 
	param1
	);
	ld.param.b32 	%r71, [retval0];
	} // callseq 2
$L__BB0_26:
	ld.global.u32 	%r73, [%rd6+12];
	add.s32 	%r116, %r73, %r35;
	setp.ne.s32 	%p7, %r116, 0;
	@%p7 bra 	$L__BB0_28;
	add.s32 	%r74, %r113, 2;
	ld.global.u32 	%r75, [%rd3];
	add.s32 	%r76, %r75, 1;
	st.global.u32 	[%rd3], %r76;
	st.local.v2.u32 	[%rd2], {%r107, %r74};
	cvta.global.u64 	%rd23, %rd13;
	{ // callseq 3, 0
	.param .b64 param0;
	st.param.b64 	[param0], %rd23;
	.param .b64 param1;
	st.param.b64 	[param1], %rd9;
	.param .b32 retval0;
	call.uni (retval0), 
	vprintf, 
	(
	param0, 
	param1
	);
	ld.param.b32 	%r77, [retval0];
	} // callseq 3
$L__BB0_28:
	add.s32 	%r113, %r113, 4;
	add.s32 	%r112, %r112, 4;
	setp.ne.s32 	%p8, %r112, 0;
	@%p8 bra 	$L__BB0_20;
	add.s32 	%r118, %r113, -1;
$L__BB0_30:
	setp.eq.s32 	%p9, %r26, 0;
	@%p9 bra 	$L__BB0_35;
	neg.s32 	%r117, %r26;
	mov.u64 	%rd27, $str;
$L__BB0_32:
	.pragma "nounroll";
	mul.wide.s32 	%rd25, %r118, 4;
	add.s64 	%rd26, %rd1, %rd25;
	ld.global.u32 	%r79, [%rd26];
	add.s32 	%r116, %r79, %r116;
	setp.ne.s32 	%p10, %r116, 0;
	@%p10 bra 	$L__BB0_34;
	ld.global.u32 	%r80, [%rd3];
	add.s32 	%r81, %r80, 1;
	st.global.u32 	[%rd3], %r81;
	st.local.v2.u32 	[%rd2], {%r107, %r118};
	cvta.global.u64 	%rd28, %rd27;
	{ // callseq 4, 0
	.param .b64 param0;
	st.param.b64 	[param0], %rd28;
	.param .b64 param1;
	st.param.b64 	[param1], %rd9;
	.param .b32 retval0;
	call.uni (retval0), 
	vprintf, 
	(
	param0, 
	param1
	);
	ld.param.b32 	%r82, [retval0];
	} // callseq 4
$L__BB0_34:
	add.s32 	%r118, %r118, 1;
	add.s32 	%r117, %r117, 1;
	setp.ne.s32 	%p11, %r117, 0;
	@%p11 bra 	$L__BB0_32;
$L__BB0_35:
	ret;

}


// ===== COMPILED SASS (sm_100) =====

	.target	sm_100

	.elftype	@"ET_EXEC"


//--------------------- .note.nv.tkinfo           --------------------------
	.section	.note.nv.tkinfo,"",@"SHT_NOTE"
	.sectionflags	@"SHF_NOTE_NV_TKINFO"
	.tkinfo
        /*0018*/ 	.word	0x00000002
        /*0030*/ 	.string	""
        /*0030*/ 	.string	"ptxas"
        /*0030*/ 	.string	"Cuda compilation tools, release 13.0, V13.0.88"
        /*0030*/ 	.string	"Build cuda_13.0.r13.0/compiler.36424714_0"
        /*0030*/ 	.string	"-arch sm_100 -m 64 "



//--------------------- .note.nv.cuinfo           --------------------------
	.section	.note.nv.cuinfo,"",@"SHT_NOTE"
	.sectionflags	@"SHF_NOTE_NV_CUINFO"
        /*0018*/ 	.short	0x0002
        /*001a*/ 	.short	0x0064
        /*001c*/ 	.short	0x0082
	.zero		2


//--------------------- .nv.info                  --------------------------
	.section	.nv.info,"",@"SHT_CUDA_INFO"
	.align	4


	//----- nvinfo : EIATTR_REGCOUNT
	.align		4
        /*0000*/ 	.byte	0x04, 0x2f
        /*0002*/ 	.short	(.L_2 - .L_1)
	.align		4
.L_1:
        /*0004*/ 	.word	index@(_Z8checkSumibPiS_)
        /*0008*/ 	.word	0x00000020


	//----- nvinfo : EIATTR_FRAME_SIZE
	.align		4
.L_2:
        /*000c*/ 	.byte	0x04, 0x11
        /*000e*/ 	.short	(.L_4 - .L_3)
	.align		4
.L_3:
        /*0010*/ 	.word	index@(_Z8checkSumibPiS_)
        /*0014*/ 	.word	0x00000008


	//----- nvinfo : EIATTR_MIN_STACK_SIZE
	.align		4
.L_4:
        /*0018*/ 	.byte	0x04, 0x12
        /*001a*/ 	.short	(.L_6 - .L_5)
	.align		4
.L_5:
        /*001c*/ 	.word	index@(_Z8checkSumibPiS_)
        /*0020*/ 	.word	0x00000008
.L_6:


//--------------------- .nv.compat                --------------------------
	.section	.nv.compat,"",@"SHT_CUDA_COMPAT_INFO"
	.align	4
        /*0000*/ 	.byte	0x02, 0x09, 0x00, 0x00, 0x02, 0x02, 0x01, 0x00, 0x02, 0x05, 0x05, 0x00, 0x03, 0x07, 0x01, 0x01
        /*0010*/ 	.byte	0x02, 0x03, 0x00, 0x00, 0x02, 0x06, 0x01, 0x00, 0x04, 0x0b, 0x08, 0x00, 0x09, 0x00, 0x00, 0x00
        /*0020*/ 	.byte	0x00, 0x00, 0x00, 0x00


//--------------------- .nv.info._Z8checkSumibPiS_ --------------------------
	.section	.nv.info._Z8checkSumibPiS_,"",@"SHT_CUDA_INFO"
	.sectionflags	@""
	.align	4


	//----- nvinfo : EIATTR_CUDA_API_VERSION
	.align		4
        /*0000*/ 	.byte	0x04, 0x37
        /*0002*/ 	.short	(.L_8 - .L_7)
.L_7:
        /*0004*/ 	.word	0x00000082


	//----- nvinfo : EIATTR_KPARAM_INFO
	.align		4
.L_8:
        /*0008*/ 	.byte	0x04, 0x17
        /*000a*/ 	.short	(.L_10 - .L_9)
.L_9:
        /*000c*/ 	.word	0x00000000
        /*0010*/ 	.short	0x0003
        /*0012*/ 	.short	0x0010
        /*0014*/ 	.byte	0x00, 0xf5, 0x21, 0x00


	//----- nvinfo : EIATTR_KPARAM_INFO
	.align		4
.L_10:
        /*0018*/ 	.byte	0x04, 0x17
        /*001a*/ 	.short	(.L_12 - .L_11)
.L_11:
        /*001c*/ 	.word	0x00000000
        /*0020*/ 	.short	0x0002
        /*0022*/ 	.short	0x0008
        /*0024*/ 	.byte	0x00, 0xf5, 0x21, 0x00


	//----- nvinfo : EIATTR_KPARAM_INFO
	.align		4
.L_12:
        /*0028*/ 	.byte	0x04, 0x17
        /*002a*/ 	.short	(.L_14 - .L_13)
.L_13:
        /*002c*/ 	.word	0x00000000
        /*0030*/ 	.short	0x0001
        /*0032*/ 	.short	0x0004
        /*0034*/ 	.byte	0x00, 0xf0, 0x05, 0x00


	//----- nvinfo : EIATTR_KPARAM_INFO
	.align		4
.L_14:
        /*0038*/ 	.byte	0x04, 0x17
        /*003a*/ 	.short	(.L_16 - .L_15)
.L_15:
        /*003c*/ 	.word	0x00000000
        /*0040*/ 	.short	0x0000
        /*0042*/ 	.short	0x0000
        /*0044*/ 	.byte	0x00, 0xf0, 0x11, 0x00


	//----- nvinfo : EIATTR_SPARSE_MMA_MASK
	.align		4
.L_16:
        /*0048*/ 	.byte	0x03, 0x50
        /*004a*/ 	.short	0x0000


	//----- nvinfo : EIATTR_MAXREG_COUNT
	.align		4
        /*004c*/ 	.byte	0x03, 0x1b
        /*004e*/ 	.short	0x00ff


	//----- nvinfo : EIATTR_EXTERNS
	.align		4
        /*0050*/ 	.byte	0x04, 0x0f
        /*0052*/ 	.short	(.L_18 - .L_17)


	//   ....[0]....
	.align		4
.L_17:
        /*0054*/ 	.word	index@(vprintf)


	//----- nvinfo : EIATTR_MERCURY_ISA_VERSION
	.align		4
.L_18:
        /*0058*/ 	.byte	0x03, 0x5f
        /*005a*/ 	.short	0x0101


	//----- nvinfo : EIATTR_VRC_CTA_INIT_COUNT
	.align		4
        /*005c*/ 	.byte	0x02, 0x4a
	.zero		1
	.zero		1


	//----- nvinfo : EIATTR_SYSCALL_OFFSETS
	.align		4
        /*0060*/ 	.byte	0x04, 0x46
        /*0062*/ 	.short	(.L_20 - .L_19)


	//   ....[0]....
.L_19:
        /*0064*/ 	.word	0x00000740


	//   ....[1]....
        /*0068*/ 	.word	0x00000880


	//   ....[2]....
        /*006c*/ 	.word	0x000009d0


	//   ....[3]....
        /*0070*/ 	.word	0x00000b20


	//   ....[4]....
        /*0074*/ 	.word	0x00000d40


	//----- nvinfo : EIATTR_EXIT_INSTR_OFFSETS
	.align		4
.L_20:
        /*0078*/ 	.byte	0x04, 0x1c
        /*007a*/ 	.short	(.L_22 - .L_21)


	//   ....[0]....
.L_21:
        /*007c*/ 	.word	0x000000d0


	//   ....[1]....
        /*0080*/ 	.word	0x00000410


	//   ....[2]....
        /*0084*/ 	.word	0x000004d0


	//   ....[3]....
        /*0088*/ 	.word	0x00000bb0


	//   ....[4]....
        /*008c*/ 	.word	0x00000d90


	//----- nvinfo : EIATTR_CRS_STACK_SIZE
	.align		4
.L_22:
        /*0090*/ 	.byte	0x04, 0x1e
        /*0092*/ 	.short	(.L_24 - .L_23)
.L_23:
        /*0094*/ 	.word	0x00000000


	//----- nvinfo : EIATTR_CBANK_PARAM_SIZE
	.align		4
.L_24:
        /*0098*/ 	.byte	0x03, 0x19
        /*009a*/ 	.short	0x0018


	//----- nvinfo : EIATTR_PARAM_CBANK
	.align		4
        /*009c*/ 	.byte	0x04, 0x0a
        /*009e*/ 	.short	(.L_26 - .L_25)
	.align		4
.L_25:
        /*00a0*/ 	.word	index@(.nv.constant0._Z8checkSumibPiS_)
        /*00a4*/ 	.short	0x0380
        /*00a6*/ 	.short	0x0018


	//----- nvinfo : EIATTR_SW_WAR
	.align		4
.L_26:
        /*00a8*/ 	.byte	0x04, 0x36
        /*00aa*/ 	.short	(.L_28 - .L_27)
.L_27:
        /*00ac*/ 	.word	0x00000008
.L_28:


//--------------------- .nv.callgraph             --------------------------
	.section	.nv.callgraph,"",@"SHT_CUDA_CALLGRAPH"
	.align	4
	.sectionentsize	8
	.align		4
        /*0000*/ 	.word	0x00000000
	.align		4
        /*0004*/ 	.word	0xffffffff
	.align		4
        /*0008*/ 	.word	index@(_Z8checkSumibPiS_)
	.align		4
        /*000c*/ 	.word	index@(vprintf)
	.align		4
        /*0010*/ 	.word	0x00000000
	.align		4
        /*0014*/ 	.word	0xfffffffe
	.align		4
        /*0018*/ 	.word	0x00000000
	.align		4
        /*001c*/ 	.word	0xfffffffd
	.align		4
        /*0020*/ 	.word	0x00000000
	.align		4
        /*0024*/ 	.word	0xfffffffc


//--------------------- .nv.constant4             --------------------------
	.section	.nv.constant4,"a",@progbits
	.align	8
	.align		8
.nv.constant4:
        /*0000*/ 	.dword	vprintf
	.align		8
        /*0008*/ 	.dword	$str


//--------------------- .text._Z8checkSumibPiS_   --------------------------
	.section	.text._Z8checkSumibPiS_,"ax",@progbits
	.align	128
        .global         _Z8checkSumibPiS_
        .type           _Z8checkSumibPiS_,@function
        .size           _Z8checkSumibPiS_,(.L_x_21 - _Z8checkSumibPiS_)
        .other          _Z8checkSumibPiS_,@"STO_CUDA_ENTRY STV_DEFAULT"
_Z8checkSumibPiS_:
.text._Z8checkSumibPiS_:
[----:B------:R-:W0:Y:S01]  /*0000*/  LDC R1, c[0x0][0x37c] ;  /* 0x0000df00ff017b82 */ /* 0x000e220000000800 */
[----:B------:R-:W1:Y:S07]  /*0010*/  S2R R3, SR_TID.X ;  /* 0x0000000000037919 */ /* 0x000e6e0000002100 */
[----:B------:R-:W2:Y:S01]  /*0020*/  S2UR UR5, SR_CTAID.X ;  /* 0x00000000000579c3 */ /* 0x000ea20000002500 */
[----:B------:R-:W3:Y:S01]  /*0030*/  LDCU UR7, c[0x0][0x2fc] ;  /* 0x00005f80ff0777ac */ /* 0x000ee20008000800 */
[----:B0-----:R-:W-:Y:S01]  /*0040*/  VIADD R1, R1, 0xfffffff8 ;  /* 0xfffffff801017836 */ /* 0x001fe20000000000 */
[----:B------:R-:W2:Y:S05]  /*0050*/  LDCU UR4, c[0x0][0x360] ;  /* 0x00006c00ff0477ac */ /* 0x000eaa0008000800 */
[----:B------:R-:W0:Y:S01]  /*0060*/  LDC R5, c[0x0][0x380] ;  /* 0x0000e000ff057b82 */ /* 0x000e220000000800 */
[----:B------:R-:W4:Y:S01]  /*0070*/  LDCU UR6, c[0x0][0x2f8] ;  /* 0x00005f00ff0677ac */ /* 0x000f220008000800 */
[----:B--2---:R-:W-:Y:S01]  /*0080*/  UIMAD UR4, UR4, UR5, URZ ;  /* 0x00000005040472a4 */ /* 0x004fe2000f8e02ff */
[----:B----4-:R-:W-:-:S05]  /*0090*/  IADD3 R19, P1, PT, R1, UR6, RZ ;  /* 0x0000000601137c10 */ /* 0x010fca000ff3e0ff */
[----:B-1----:R-:W-:Y:S02]  /*00a0*/  VIADD R2, R3, UR4 ;  /* 0x0000000403027c36 */ /* 0x002fe40008000000 */
[----:B---3--:R-:W-:-:S03]  /*00b0*/  IMAD.X R18, RZ, RZ, UR7, P1 ;  /* 0x00000007ff127e24 */ /* 0x008fc600088e06ff */
[----:B0-----:R-:W-:-:S13]  /*00c0*/  ISETP.GE.AND P0, PT, R2, R5, PT ;  /* 0x000000050200720c */ /* 0x001fda0003f06270 */
[----:B------:R-:W-:Y:S05]  /*00d0*/  @P0 EXIT ;  /* 0x000000000000094d */ /* 0x000fea0003800000 */
[----:B------:R-:W0:Y:S01]  /*00e0*/  LDCU.U8 UR5, c[0x0][0x384] ;  /* 0x00007080ff0577ac */ /* 0x000e220008000000 */
[----:B------:R-:W1:Y:S01]  /*00f0*/  LDC.64 R26, c[0x0][0x390] ;  /* 0x0000e400ff1a7b82 */ /* 0x000e620000000a00 */
[----:B------:R-:W2:Y:S01]  /*0100*/  LDCU.64 UR36, c[0x0][0x358] ;  /* 0x00006b00ff2477ac */ /* 0x000ea20008000a00 */
[----:B0-----:R-:W-:-:S04]  /*0110*/  UPRMT UR5, UR5, 0x8880, URZ ;  /* 0x0000888005057896 */ /* 0x001fc800080000ff */
[----:B------:R-:W-:Y:S01]  /*0120*/  UISETP.NE.AND UP0, UPT, UR5, URZ, UPT ;  /* 0x000000ff0500728c */ /* 0x000fe2000bf05270 */
[----:B-1----:R-:W-:-:S08]  /*0130*/  IMAD.WIDE R26, R2, 0x4, R26 ;  /* 0x00000004021a7825 */ /* 0x002fd000078e021a */
[----:B--2---:R-:W-:Y:S05]  /*0140*/  BRA.U UP0, `(.L_x_0) ;  /* 0x0000000100ec7547 */ /* 0x004fea000b800000 */
[----:B------:R-:W-:Y:S01]  /*0150*/  IADD3 R3, PT, PT, R3, UR4, -R5 ;  /* 0x0000000403037c10 */ /* 0x000fe2000fffe805 */
[----:B------:R-:W-:Y:S01]  /*0160*/  BSSY.RECONVERGENT B0, `(.L_x_1) ;  /* 0x000002a000007945 */ /* 0x000fe20003800200 */
[----:B------:R-:W-:Y:S02]  /*0170*/  IADD3 R8, PT, PT, -R2, R5, RZ ;  /* 0x0000000502087210 */ /* 0x000fe40007ffe1ff */
[----:B------:R-:W-:Y:S01]  /*0180*/  ISETP.GT.U32.AND P1, PT, R3, -0x4, PT ;  /* 0xfffffffc0300780c */ /* 0x000fe20003f24070 */
[----:B------:R-:W-:Y:S01]  /*0190*/  IMAD.MOV.U32 R3, RZ, RZ, RZ ;  /* 0x000000ffff037224 */ /* 0x000fe200078e00ff */
[----:B------:R-:W-:-:S04]  /*01a0*/  LOP3.LUT R0, R8, 0x3, RZ, 0xc0, !PT ;  /* 0x0000000308007812 */ /* 0x000fc800078ec0ff */
[----:B------:R-:W-:-:S07]  /*01b0*/  ISETP.NE.AND P0, PT, R0, RZ, PT ;  /* 0x000000ff0000720c */ /* 0x000fce0003f05270 */
[----:B------:R-:W-:Y:S06]  /*01c0*/  @P1 BRA `(.L_x_2) ;  /* 0x00000000008c1947 */ /* 0x000fec0003800000 */
[----:B------:R-:W0:Y:S01]  /*01d0*/  LDC.64 R6, c[0x0][0x388] ;  /* 0x0000e200ff067b82 */ /* 0x000e220000000a00 */
[----:B------:R-:W-:Y:S01]  /*01e0*/  LOP3.LUT R5, R8, 0xfffffffc, RZ, 0xc0, !PT ;  /* 0xfffffffc08057812 */ /* 0x000fe200078ec0ff */
[----:B------:R-:W-:-:S04]  /*01f0*/  IMAD.MOV.U32 R3, RZ, RZ, RZ ;  /* 0x000000ffff037224 */ /* 0x000fc800078e00ff */
[----:B------:R-:W-:Y:S01]  /*0200*/  IMAD.MOV R8, RZ, RZ, -R5 ;  /* 0x000000ffff087224 */ /* 0x000fe200078e0a05 */
[----:B0-----:R-:W-:-:S04]  /*0210*/  IADD3 R4, P1, PT, R6, 0x8, RZ ;  /* 0x0000000806047810 */ /* 0x001fc80007f3e0ff */
[----:B------:R-:W-:-:S09]  /*0220*/  IADD3.X R5, PT, PT, RZ, R7, RZ, P1, !PT ;  /* 0x00000007ff057210 */ /* 0x000fd20000ffe4ff */
.L_x_3:
[----:B------:R-:W-:-:S05]  /*0230*/  IMAD.WIDE R6, R2, 0x4, R4 ;  /* 0x0000000402067825 */ /* 0x000fca00078e0204 */
[----:B------:R-:W2:Y:S02]  /*0240*/  LDG.E R10, desc[UR36][R6.64+-0x8] ;  /* 0xfffff824060a7981 */ /* 0x000ea4000c1e1900 */
[----:B--2---:R-:W-:-:S05]  /*0250*/  IMAD.IADD R10, R10, 0x1, R3 ;  /* 0x000000010a0a7824 */ /* 0x004fca00078e0203 */
[----:B------:R-:W-:-:S13]  /*0260*/  ISETP.NE.AND P1, PT, R10, RZ, PT ;  /* 0x000000ff0a00720c */ /* 0x000fda0003f25270 */
[----:B------:R-:W2:Y:S02]  /*0270*/  @!P1 LDG.E R3, desc[UR36][R26.64] ;  /* 0x000000241a039981 */ /* 0x000ea4000c1e1900 */
[----:B--2---:R-:W-:-:S05]  /*0280*/  @!P1 VIADD R3, R3, 0x1 ;  /* 0x0000000103039836 */ /* 0x004fca0000000000 */
[----:B------:R0:W-:Y:S04]  /*0290*/  @!P1 STG.E desc[UR36][R26.64], R3 ;  /* 0x000000031a009986 */ /* 0x0001e8000c101924 */
[----:B------:R-:W2:Y:S02]  /*02a0*/  LDG.E R9, desc[UR36][R6.64+-0x4] ;  /* 0xfffffc2406097981 */ /* 0x000ea4000c1e1900 */
[----:B--2---:R-:W-:-:S05]  /*02b0*/  IMAD.IADD R11, R10, 0x1, R9 ;  /* 0x000000010a0b7824 */ /* 0x004fca00078e0209 */
[----:B------:R-:W-:-:S13]  /*02c0*/  ISETP.NE.AND P1, PT, R11, RZ, PT ;  /* 0x000000ff0b00720c */ /* 0x000fda0003f25270 */
[----:B------:R-:W2:Y:S02]  /*02d0*/  @!P1 LDG.E R9, desc[UR36][R26.64] ;  /* 0x000000241a099981 */ /* 0x000ea4000c1e1900 */
[----:B--2---:R-:W-:-:S05]  /*02e0*/  @!P1 IADD3 R9, PT, PT, R9, 0x1, RZ ;  /* 0x0000000109099810 */ /* 0x004fca0007ffe0ff */
[----:B------:R1:W-:Y:S04]  /*02f0*/  @!P1 STG.E desc[UR36][R26.64], R9 ;  /* 0x000000091a009986 */ /* 0x0003e8000c101924 */
[----:B------:R-:W2:Y:S02]  /*0300*/  LDG.E R10, desc[UR36][R6.64] ;  /* 0x00000024060a7981 */ /* 0x000ea4000c1e1900 */
[----:B--2---:R-:W-:-:S05]  /*0310*/  IMAD.IADD R10, R11, 0x1, R10 ;  /* 0x000000010b0a7824 */ /* 0x004fca00078e020a */
[----:B------:R-:W-:-:S13]  /*0320*/  ISETP.NE.AND P1, PT, R10, RZ, PT ;  /* 0x000000ff0a00720c */ /* 0x000fda0003f25270 */
[----:B------:R-:W2:Y:S02]  /*0330*/  @!P1 LDG.E R11, desc[UR36][R26.64] ;  /* 0x000000241a0b9981 */ /* 0x000ea4000c1e1900 */
[----:B--2---:R-:W-:-:S05]  /*0340*/  @!P1 VIADD R11, R11, 0x1 ;  /* 0x000000010b0b9836 */ /* 0x004fca0000000000 */
[----:B------:R2:W-:Y:S04]  /*0350*/  @!P1 STG.E desc[UR36][R26.64], R11 ;  /* 0x0000000b1a009986 */ /* 0x0005e8000c101924 */
[----:B0-----:R-:W3:Y:S02]  /*0360*/  LDG.E R3, desc[UR36][R6.64+0x4] ;  /* 0x0000042406037981 */ /* 0x001ee4000c1e1900 */
[----:B---3--:R-:W-:-:S05]  /*0370*/  IMAD.IADD R3, R10, 0x1, R3 ;  /* 0x000000010a037824 */ /* 0x008fca00078e0203 */
[----:B------:R-:W-:-:S13]  /*0380*/  ISETP.NE.AND P1, PT, R3, RZ, PT ;  /* 0x000000ff0300720c */ /* 0x000fda0003f25270 */
[----:B------:R-:W1:Y:S01]  /*0390*/  @!P1 LDG.E R10, desc[UR36][R26.64] ;  /* 0x000000241a0a9981 */ /* 0x000e62000c1e1900 */
[----:B------:R-:W-:Y:S02]  /*03a0*/  VIADD R8, R8, 0x4 ;  /* 0x0000000408087836 */ /* 0x000fe40000000000 */
[----:B------:R-:W-:Y:S01]  /*03b0*/  VIADD R2, R2, 0x4 ;  /* 0x0000000402027836 */ /* 0x000fe20000000000 */
[----:B-1----:R-:W-:-:S05]  /*03c0*/  @!P1 IADD3 R9, PT, PT, R10, 0x1, RZ ;  /* 0x000000010a099810 */ /* 0x002fca0007ffe0ff */
[----:B------:R2:W-:Y:S01]  /*03d0*/  @!P1 STG.E desc[UR36][R26.64], R9 ;  /* 0x000000091a009986 */ /* 0x0005e2000c101924 */
[----:B------:R-:W-:-:S13]  /*03e0*/  ISETP.NE.AND P1, PT, R8, RZ, PT ;  /* 0x000000ff0800720c */ /* 0x000fda0003f25270 */
[----:B--2---:R-:W-:Y:S05]  /*03f0*/  @P1 BRA `(.L_x_3) ;  /* 0xfffffffc008c1947 */ /* 0x004fea000383ffff */
.L_x_2:
[----:B------:R-:W-:Y:S05]  /*0400*/  BSYNC.RECONVERGENT B0 ;  /* 0x0000000000007941 */ /* 0x000fea0003800200 */
.L_x_1:
[----:B------:R-:W-:Y:S05]  /*0410*/  @!P0 EXIT ;  /* 0x000000000000894d */ /* 0x000fea0003800000 */
[----:B------:R-:W0:Y:S01]  /*0420*/  LDC.64 R6, c[0x0][0x388] ;  /* 0x0000e200ff067b82 */ /* 0x000e220000000a00 */
[----:B------:R-:W-:-:S07]  /*0430*/  IMAD.MOV R0, RZ, RZ, -R0 ;  /* 0x000000ffff007224 */ /* 0x000fce00078e0a00 */
.L_x_4:
[----:B0-----:R-:W-:-:S06]  /*0440*/  IMAD.WIDE R4, R2, 0x4, R6 ;  /* 0x0000000402047825 */ /* 0x001fcc00078e0206 */
[----:B------:R-:W2:Y:S02]  /*0450*/  LDG.E R4, desc[UR36][R4.64] ;  /* 0x0000002404047981 */ /* 0x000ea4000c1e1900 */
[----:B--2---:R-:W-:-:S04]  /*0460*/  IADD3 R3, PT, PT, R4, R3, RZ ;  /* 0x0000000304037210 */ /* 0x004fc80007ffe0ff */
[----:B------:R-:W-:-:S13]  /*0470*/  ISETP.NE.AND P0, PT, R3, RZ, PT ;  /* 0x000000ff0300720c */ /* 0x000fda0003f05270 */
[----:B------:R-:W2:Y:S01]  /*0480*/  @!P0 LDG.E R8, desc[UR36][R26.64] ;  /* 0x000000241a088981 */ /* 0x000ea2000c1e1900 */
[----:B------:R-:W-:-:S05]  /*0490*/  VIADD R0, R0, 0x1 ;  /* 0x0000000100007836 */ /* 0x000fca0000000000 */
[----:B------:R-:W-:Y:S01]  /*04a0*/  ISETP.NE.AND P1, PT, R0, RZ, PT ;  /* 0x000000ff0000720c */ /* 0x000fe20003f25270 */
[----:B--2---:R-:W-:-:S05]  /*04b0*/  @!P0 VIADD R9, R8, 0x1 ;  /* 0x0000000108098836 */ /* 0x004fca0000000000 */
[----:B------:R0:W-:Y:S07]  /*04c0*/  @!P0 STG.E desc[UR36][R26.64], R9 ;  /* 0x000000091a008986 */ /* 0x0001ee000c101924 */
[----:B------:R-:W-:Y:S05]  /*04d0*/  @!P1 EXIT ;  /* 0x000000000000994d */ /* 0x000fea0003800000 */
[----:B------:R-:W-:Y:S01]  /*04e0*/  VIADD R2, R2, 0x1 ;  /* 0x0000000102027836 */ /* 0x000fe20000000000 */
[----:B------:R-:W-:Y:S06]  /*04f0*/  BRA `(.L_x_4) ;  /* 0xfffffffc00d07947 */ /* 0x000fec000383ffff */
.L_x_0:
[----:B------:R-:W-:Y:S01]  /*0500*/  IADD3 R3, PT, PT, R3, UR4, -R5 ;  /* 0x0000000403037c10 */ /* 0x000fe2000fffe805 */
[----:B------:R-:W-:Y:S01]  /*0510*/  BSSY.RECONVERGENT B8, `(.L_x_5) ;  /* 0x0000068000087945 */ /* 0x000fe20003800200 */
[----:B------:R-:W-:Y:S01]  /*0520*/  IADD3 R5, PT, PT, -R2, R5, RZ ;  /* 0x0000000502057210 */ /* 0x000fe20007ffe1ff */
[----:B------:R-:W-:Y:S01]  /*0530*/  IMAD.MOV.U32 R22, RZ, RZ, RZ ;  /* 0x000000ffff167224 */ /* 0x000fe200078e00ff */
[----:B------:R-:W-:Y:S01]  /*0540*/  ISETP.GT.U32.AND P0, PT, R3, -0x4, PT ;  /* 0xfffffffc0300780c */ /* 0x000fe20003f04070 */
[----:B------:R-:W-:Y:S01]  /*0550*/  IMAD.MOV.U32 R17, RZ, RZ, R2 ;  /* 0x000000ffff117224 */ /* 0x000fe200078e0002 */
[----:B------:R-:W-:-:S11]  /*0560*/  LOP3.LUT R23, R5, 0x3, RZ, 0xc0, !PT ;  /* 0x0000000305177812 */ /* 0x000fd600078ec0ff */
[----:B------:R-:W-:Y:S05]  /*0570*/  @P0 BRA `(.L_x_6) ;  /* 0x0000000400840947 */ /* 0x000fea0003800000 */
[----:B------:R-:W-:Y:S01]  /*0580*/  LOP3.LUT R24, R5, 0xfffffffc, RZ, 0xc0, !PT ;  /* 0xfffffffc05187812 */ /* 0x000fe200078ec0ff */
[----:B------:R-:W-:Y:S01]  /*0590*/  BSSY.RECONVERGENT B7, `(.L_x_7) ;  /* 0x000005e000077945 */ /* 0x000fe20003800200 */
[----:B------:R-:W-:Y:S01]  /*05a0*/  IMAD.MOV.U32 R22, RZ, RZ, RZ ;  /* 0x000000ffff167224 */ /* 0x000fe200078e00ff */
[----:B------:R-:W-:Y:S02]  /*05b0*/  IADD3 R17, PT, PT, R2, 0x1, RZ ;  /* 0x0000000102117810 */ /* 0x000fe40007ffe0ff */
[----:B------:R-:W-:-:S07]  /*05c0*/  IMAD.MOV R24, RZ, RZ, -R24 ;  /* 0x000000ffff187224 */ /* 0x000fce00078e0a18 */
.L_x_16:
[----:B------:R-:W0:Y:S01]  /*05d0*/  LDC.64 R28, c[0x0][0x388] ;  /* 0x0000e200ff1c7b82 */ /* 0x000e220000000a00 */
[----:B------:R-:W-:-:S04]  /*05e0*/  VIADD R3, R17, 0xffffffff ;  /* 0xffffffff11037836 */ /* 0x000fc80000000000 */
[----:B0-----:R-:W-:-:S05]  /*05f0*/  IMAD.WIDE R28, R3, 0x4, R28 ;  /* 0x00000004031c7825 */ /* 0x001fca00078e021c */
[----:B------:R-:W2:Y:S01]  /*0600*/  LDG.E R5, desc[UR36][R28.64] ;  /* 0x000000241c057981 */ /* 0x000ea2000c1e1900 */
[----:B------:R-:W-:Y:S01]  /*0610*/  VIADD R24, R24, 0x4 ;  /* 0x0000000418187836 */ /* 0x000fe20000000000 */
[----:B------:R-:W-:Y:S04]  /*0620*/  BSSY.RECONVERGENT B6, `(.L_x_8) ;  /* 0x0000013000067945 */ /* 0x000fe80003800200 */
[----:B------:R-:W-:-:S04]  /*0630*/  ISETP.NE.AND P1, PT, R24, RZ, PT ;  /* 0x000000ff1800720c */ /* 0x000fc80003f25270 */
[----:B------:R-:W-:Y:S02]  /*0640*/  P2R R25, PR, RZ, 0x2 ;  /* 0x00000002ff197803 */ /* 0x000fe40000000000 */
[----:B--2---:R-:W-:-:S04]  /*0650*/  IADD3 R22, PT, PT, R5, R22, RZ ;  /* 0x0000001605167210 */ /* 0x004fc80007ffe0ff */
[----:B------:R-:W-:-:S13]  /*0660*/  ISETP.NE.AND P0, PT, R22, RZ, PT ;  /* 0x000000ff1600720c */ /* 0x000fda0003f05270 */
[----:B------:R-:W-:Y:S05]  /*0670*/  @P0 BRA `(.L_x_9) ;  /* 0x0000000000340947 */ /* 0x000fea0003800000 */
[----:B------:R-:W2:Y:S01]  /*0680*/  LDG.E R11, desc[UR36][R26.64] ;  /* 0x000000241a0b7981 */ /* 0x000ea2000c1e1900 */
[----:B------:R-:W-:Y:S01]  /*0690*/  MOV R8, 0x0 ;  /* 0x0000000000087802 */ /* 0x000fe20000000f00 */
[----:B------:R-:W0:Y:S01]  /*06a0*/  LDCU.64 UR4, c[0x4][0x8] ;  /* 0x01000100ff0477ac */ /* 0x000e220008000a00 */
[----:B------:R-:W-:Y:S01]  /*06b0*/  MOV R6, R19 ;  /* 0x0000001300067202 */ /* 0x000fe20000000f00 */
[----:B------:R1:W-:Y:S01]  /*06c0*/  STL.64 [R1], R2 ;  /* 0x0000000201007387 */ /* 0x0003e20000100a00 */
[----:B------:R-:W-:Y:S02]  /*06d0*/  IMAD.MOV.U32 R7, RZ, RZ, R18 ;  /* 0x000000ffff077224 */ /* 0x000fe400078e0012 */
[----:B------:R-:W3:Y:S01]  /*06e0*/  LDC.64 R8, c[0x4][R8] ;  /* 0x0100000008087b82 */ /* 0x000ee20000000a00 */
[----:B0-----:R-:W-:Y:S02]  /*06f0*/  IMAD.U32 R4, RZ, RZ, UR4 ;  /* 0x00000004ff047e24 */ /* 0x001fe4000f8e00ff */
[----:B------:R-:W-:-:S02]  /*0700*/  IMAD.U32 R5, RZ, RZ, UR5 ;  /* 0x00000005ff057e24 */ /* 0x000fc4000f8e00ff */
[----:B--2---:R-:W-:-:S05]  /*0710*/  VIADD R11, R11, 0x1 ;  /* 0x000000010b0b7836 */ /* 0x004fca0000000000 */
[----:B---3--:R1:W-:Y:S02]  /*0720*/  STG.E desc[UR36][R26.64], R11 ;  /* 0x0000000b1a007986 */ /* 0x0083e4000c101924 */
[----:B------:R-:W-:-:S07]  /*0730*/  LEPC R20, `(.L_x_9) ;  /* 0x000000001014794e */ /* 0x000fce0000000000 */
[----:B-1----:R-:W-:Y:S05]  /*0740*/  CALL.ABS.NOINC R8 ;  /* 0x0000000008007343 */ /* 0x002fea0003c00000 */
.L_x_9:
[----:B------:R-:W-:Y:S05]  /*0750*/  BSYNC.RECONVERGENT B6 ;  /* 0x0000000000067941 */ /* 0x000fea0003800200 */
.L_x_8:
[----:B------:R-:W2:Y:S01]  /*0760*/  LDG.E R3, desc[UR36][R28.64+0x4] ;  /* 0x000004241c037981 */ /* 0x000ea2000c1e1900 */
[----:B------:R-:W-:Y:S01]  /*0770*/  BSSY.RECONVERGENT B6, `(.L_x_10) ;  /* 0x0000012000067945 */ /* 0x000fe20003800200 */
[----:B--2---:R-:W-:-:S05]  /*0780*/  IMAD.IADD R22, R22, 0x1, R3 ;  /* 0x0000000116167824 */ /* 0x004fca00078e0203 */
[----:B------:R-:W-:-:S13]  /*0790*/  ISETP.NE.AND P0, PT, R22, RZ, PT ;  /* 0x000000ff1600720c */ /* 0x000fda0003f05270 */
[----:B------:R-:W-:Y:S05]  /*07a0*/  @P0 BRA `(.L_x_11) ;  /* 0x0000000000380947 */ /* 0x000fea0003800000 */
[----:B------:R-:W2:Y:S01]  /*07b0*/  LDG.E R3, desc[UR36][R26.64] ;  /* 0x000000241a037981 */ /* 0x000ea2000c1e1900 */
[----:B------:R-:W-:Y:S01]  /*07c0*/  MOV R8, 0x0 ;  /* 0x0000000000087802 */ /* 0x000fe20000000f00 */
[----:B------:R-:W-:Y:S01]  /*07d0*/  IMAD.MOV.U32 R16, RZ, RZ, R2 ;  /* 0x000000ffff107224 */ /* 0x000fe200078e0002 */
[----:B------:R-:W0:Y:S01]  /*07e0*/  LDCU.64 UR4, c[0x4][0x8] ;  /* 0x01000100ff0477ac */ /* 0x000e220008000a00 */
[----:B------:R-:W-:Y:S01]  /*07f0*/  IMAD.MOV.U32 R6, RZ, RZ, R19 ;  /* 0x000000ffff067224 */ /* 0x000fe200078e0013 */
[----:B------:R-:W-:Y:S02]  /*0800*/  MOV R7, R18 ;  /* 0x0000001200077202 */ /* 0x000fe40000000f00 */
[----:B------:R1:W-:Y:S01]  /*0810*/  STL.64 [R1], R16 ;  /* 0x0000001001007387 */ /* 0x0003e20000100a00 */
[----:B------:R-:W3:Y:S01]  /*0820*/  LDC.64 R8, c[0x4][R8] ;  /* 0x0100000008087b82 */ /* 0x000ee20000000a00 */
[----:B0-----:R-:W-:Y:S02]  /*0830*/  IMAD.U32 R4, RZ, RZ, UR4 ;  /* 0x00000004ff047e24 */ /* 0x001fe4000f8e00ff */
[----:B------:R-:W-:Y:S01]  /*0840*/  IMAD.U32 R5, RZ, RZ, UR5 ;  /* 0x00000005ff057e24 */ /* 0x000fe2000f8e00ff */
[----:B--2---:R-:W-:-:S05]  /*0850*/  IADD3 R3, PT, PT, R3, 0x1, RZ ;  /* 0x0000000103037810 */ /* 0x004fca0007ffe0ff */
[----:B---3--:R1:W-:Y:S02]  /*0860*/  STG.E desc[UR36][R26.64], R3 ;  /* 0x000000031a007986 */ /* 0x0083e4000c101924 */
[----:B------:R-:W-:-:S07]  /*0870*/  LEPC R20, `(.L_x_11) ;  /* 0x000000001014794e */ /* 0x000fce0000000000 */
[----:B-1----:R-:W-:Y:S05]  /*0880*/  CALL.ABS.NOINC R8 ;  /* 0x0000000008007343 */ /* 0x002fea0003c00000 */
.L_x_11:
[----:B------:R-:W-:Y:S05]  /*0890*/  BSYNC.RECONVERGENT B6 ;  /* 0x0000000000067941 */ /* 0x000fea0003800200 */
.L_x_10:
[----:B------:R-:W2:Y:S01]  /*08a0*/  LDG.E R3, desc[UR36][R28.64+0x8] ;  /* 0x000008241c037981 */ /* 0x000ea2000c1e1900 */
[----:B------:R-:W-:Y:S01]  /*08b0*/  BSSY.RECONVERGENT B6, `(.L_x_12) ;  /* 0x0000013000067945 */ /* 0x000fe20003800200 */
[----:B--2---:R-:W-:-:S05]  /*08c0*/  IMAD.IADD R22, R22, 0x1, R3 ;  /* 0x0000000116167824 */ /* 0x004fca00078e0203 */
[----:B------:R-:W-:-:S13]  /*08d0*/  ISETP.NE.AND P0, PT, R22, RZ, PT ;  /* 0x000000ff1600720c */ /* 0x000fda0003f05270 */
[----:B------:R-:W-:Y:S05]  /*08e0*/  @P0 BRA `(.L_x_13) ;  /* 0x00000000003c0947 */ /* 0x000fea0003800000 */
[----:B------:R-:W2:Y:S01]  /*08f0*/  LDG.E R3, desc[UR36][R26.64] ;  /* 0x000000241a037981 */ /* 0x000ea2000c1e1900 */
[----:B------:R-:W-:Y:S01]  /*0900*/  MOV R8, 0x0 ;  /* 0x0000000000087802 */ /* 0x000fe20000000f00 */
[----:B------:R-:W-:Y:S01]  /*0910*/  VIADD R11, R17, 0x1 ;  /* 0x00000001110b7836 */ /* 0x000fe20000000000 */
[----:B------:R-:W0:Y:S01]  /*0920*/  LDCU.64 UR4, c[0x4][0x8] ;  /* 0x01000100ff0477ac */ /* 0x000e220008000a00 */
[----:B------:R-:W-:Y:S01]  /*0930*/  IMAD.MOV.U32 R10, RZ, RZ, R2 ;  /* 0x000000ffff0a7224 */ /* 0x000fe200078e0002 */
[----:B------:R-:W-:Y:S01]  /*0940*/  MOV R7, R18 ;  /* 0x0000001200077202 */ /* 0x000fe20000000f00 */
[----:B------:R-:W-:Y:S01]  /*0950*/  IMAD.MOV.U32 R6, RZ, RZ, R19 ;  /* 0x000000ffff067224 */ /* 0x000fe200078e0013 */
[----:B------:R-:W1:Y:S02]  /*0960*/  LDC.64 R8, c[0x4][R8] ;  /* 0x0100000008087b82 */ /* 0x000e640000000a00 */
[----:B------:R3:W-:Y:S01]  /*0970*/  STL.64 [R1], R10 ;  /* 0x0000000a01007387 */ /* 0x0007e20000100a00 */
[----:B0-----:R-:W-:-:S02]  /*0980*/  IMAD.U32 R4, RZ, RZ, UR4 ;  /* 0x00000004ff047e24 */ /* 0x001fc4000f8e00ff */
[----:B------:R-:W-:Y:S01]  /*0990*/  IMAD.U32 R5, RZ, RZ, UR5 ;  /* 0x00000005ff057e24 */ /* 0x000fe2000f8e00ff */
[----:B--2---:R-:W-:-:S05]  /*09a0*/  IADD3 R3, PT, PT, R3, 0x1, RZ ;  /* 0x0000000103037810 */ /* 0x004fca0007ffe0ff */
[----:B-1----:R3:W-:Y:S02]  /*09b0*/  STG.E desc[UR36][R26.64], R3 ;  /* 0x000000031a007986 */ /* 0x0027e4000c101924 */
[----:B------:R-:W-:-:S07]  /*09c0*/  LEPC R20, `(.L_x_13) ;  /* 0x000000001014794e */ /* 0x000fce0000000000 */
[----:B---3--:R-:W-:Y:S05]  /*09d0*/  CALL.ABS.NOINC R8 ;  /* 0x0000000008007343 */ /* 0x008fea0003c00000 */
.L_x_13:
[----:B------:R-:W-:Y:S05]  /*09e0*/  BSYNC.RECONVERGENT B6 ;  /* 0x0000000000067941 */ /* 0x000fea0003800200 */
.L_x_12:
        /* <DEDUP_REMOVED lines=20> */
.L_x_15:
[----:B------:R-:W-:Y:S05]  /*0b30*/  BSYNC.RECONVERGENT B6 ;  /* 0x0000000000067941 */ /* 0x000fea0003800200 */
.L_x_14:
[----:B------:R-:W-:Y:S01]  /*0b40*/  ISETP.NE.AND P6, PT, R25, RZ, PT ;  /* 0x000000ff1900720c */ /* 0x000fe20003fc5270 */
[----:B------:R-:W-:-:S12]  /*0b50*/  VIADD R17, R17, 0x4 ;  /* 0x0000000411117836 */ /* 0x000fd80000000000 */
[----:B------:R-:W-:Y:S05]  /*0b60*/  @P6 BRA `(.L_x_16) ;  /* 0xfffffff800986947 */ /* 0x000fea000383ffff */
[----:B------:R-:W-:Y:S05]  /*0b70*/  BSYNC.RECONVERGENT B7 ;  /* 0x0000000000077941 */ /* 0x000fea0003800200 */
.L_x_7:
[----:B------:R-:W-:-:S07]  /*0b80*/  IADD3 R17, PT, PT, R17, -0x1, RZ ;  /* 0xffffffff11117810 */ /* 0x000fce0007ffe0ff */
.L_x_6:
[----:B------:R-:W-:Y:S05]  /*0b90*/  BSYNC.RECONVERGENT B8 ;  /* 0x0000000000087941 */ /* 0x000fea0003800200 */
.L_x_5:
[----:B------:R-:W-:-:S13]  /*0ba0*/  ISETP.NE.AND P0, PT, R23, RZ, PT ;  /* 0x000000ff1700720c */ /* 0x000fda0003f05270 */
[----:B------:R-:W-:Y:S05]  /*0bb0*/  @!P0 EXIT ;  /* 0x000000000000894d */ /* 0x000fea0003800000 */
[----:B------:R-:W-:-:S07]  /*0bc0*/  IMAD.MOV R23, RZ, RZ, -R23 ;  /* 0x000000ffff177224 */ /* 0x000fce00078e0a17 */
.L_x_19:
[----:B------:R-:W0:Y:S02]  /*0bd0*/  LDC.64 R4, c[0x0][0x388] ;  /* 0x0000e200ff047b82 */ /* 0x000e240000000a00 */
[----:B0-----:R-:W-:-:S06]  /*0be0*/  IMAD.WIDE R4, R17, 0x4, R4 ;  /* 0x0000000411047825 */ /* 0x001fcc00078e0204 */
        /* <DEDUP_REMOVED lines=16> */
[----:B0-----:R-:W-:Y:S01]  /*0cf0*/  MOV R4, UR4 ;  /* 0x0000000400047c02 */ /* 0x001fe20008000f00 */
[----:B------:R-:W-:-:S02]  /*0d00*/  IMAD.U32 R5, RZ, RZ, UR5 ;  /* 0x00000005ff057e24 */ /* 0x000fc4000f8e00ff */
[----:B--2---:R-:W-:-:S05]  /*0d10*/  VIADD R3, R3, 0x1 ;  /* 0x0000000103037836 */ /* 0x004fca0000000000 */
[----:B---3--:R1:W-:Y:S02]  /*0d20*/  STG.E desc[UR36][R26.64], R3 ;  /* 0x000000031a007986 */ /* 0x0083e4000c101924 */
[----:B------:R-:W-:-:S07]  /*0d30*/  LEPC R20, `(.L_x_18) ;  /* 0x000000001014794e */ /* 0x000fce0000000000 */
[----:B-1----:R-:W-:Y:S05]  /*0d40*/  CALL.ABS.NOINC R8 ;  /* 0x0000000008007343 */ /* 0x002fea0003c00000 */
.L_x_18:
[----:B------:R-:W-:Y:S05]  /*0d50*/  BSYNC.RECONVERGENT B6 ;  /* 0x0000000000067941 */ /* 0x000fea0003800200 */
.L_x_17:
[----:B------:R-:W-:Y:S01]  /*0d60*/  ISETP.NE.AND P6, PT, R24, RZ, PT ;  /* 0x000000ff1800720c */ /* 0x000fe20003fc5270 */
[----:B------:R-:W-:-:S12]  /*0d70*/  VIADD R17, R17, 0x1 ;  /* 0x0000000111117836 */ /* 0x000fd80000000000 */
[----:B------:R-:W-:Y:S05]  /*0d80*/  @P6 BRA `(.L_x_19) ;  /* 0xfffffffc00906947 */ /* 0x000fea000383ffff */
[----:B------:R-:W-:Y:S05]  /*0d90*/  EXIT ;  /* 0x000000000000794d */ /* 0x000fea0003800000 */
.L_x_20:
[----:B------:R-:W-:-:S00]  /*0da0*/  BRA `(.L_x_20) ;  /* 0xfffffffc00fc7947 */ /* 0x000fc0000383ffff */
[----:B------:R-:W-:-:S00]  /*0db0*/  NOP ;  /* 0x0000000000007918 */ /* 0x000fc00000000000 */
        /* <DEDUP_REMOVED lines=12> */
.L_x_21:


//--------------------- .nv.global.init           --------------------------
	.section	.nv.global.init,"aw",@progbits
.nv.global.init:
	.type		$str,@object
	.size		$str,(.L_0 - $str)
$str:
        /*0000*/ 	.byte	0x25, 0x64, 0x20, 0x2e, 0x2e, 0x20, 0x25, 0x64, 0x0a, 0x00
.L_0:


//--------------------- .nv.shared.reserved.0     --------------------------
	.section	.nv.shared.reserved.0,"aw",@nobits
	.weak		__nv_reservedSMEM_offset_0_alias
	.size		__nv_reservedSMEM_offset_0_alias, 0, 64
	.other		__nv_reservedSMEM_offset_0_alias,@"STO_CUDA_RESERVED_SHARED STV_DEFAULT"
__nv_reservedSMEM_offset_0_alias:
	.zero		0
	.zero		64


//--------------------- .nv.constant0._Z8checkSumibPiS_ --------------------------
	.section	.nv.constant0._Z8checkSumibPiS_,"a",@progbits
	.sectionflags	@""
	.align	4
.nv.constant0._Z8checkSumibPiS_:
	.zero		920


//--------------------- SYMBOLS --------------------------

	.type		.nv.reservedSmem.offset0,@object
	.size		.nv.reservedSmem.offset0,0x4
	.type		vprintf,@function
